//
// Generated by NVIDIA NVVM Compiler
//
// Compiler Build ID: CL-36424714
// Cuda compilation tools, release 13.0, V13.0.88
// Based on NVVM 20.0.0
//

.version 9.0
.target sm_100
.address_size 64

	// .globl	_Z22matrixMultiTiledKernelPfS_S_ii
.extern .shared .align 16 .b8 shared_mem[];

.visible .entry _Z22matrixMultiTiledKernelPfS_S_ii(
	.param .u64 .ptr .align 1 _Z22matrixMultiTiledKernelPfS_S_ii_param_0,
	.param .u64 .ptr .align 1 _Z22matrixMultiTiledKernelPfS_S_ii_param_1,
	.param .u64 .ptr .align 1 _Z22matrixMultiTiledKernelPfS_S_ii_param_2,
	.param .u32 _Z22matrixMultiTiledKernelPfS_S_ii_param_3,
	.param .u32 _Z22matrixMultiTiledKernelPfS_S_ii_param_4
)
{
	.reg .pred 	%p<14>;
	.reg .b32 	%r<105>;
	.reg .b32 	%f<79>;
	.reg .b64 	%rd<14>;

	ld.param.u64 	%rd3, [_Z22matrixMultiTiledKernelPfS_S_ii_param_0];
	ld.param.u64 	%rd4, [_Z22matrixMultiTiledKernelPfS_S_ii_param_1];
	ld.param.u32 	%r34, [_Z22matrixMultiTiledKernelPfS_S_ii_param_3];
	ld.param.u32 	%r35, [_Z22matrixMultiTiledKernelPfS_S_ii_param_4];
	mov.u32 	%r36, %ctaid.x;
	mov.u32 	%r37, %ctaid.y;
	mov.u32 	%r1, %tid.x;
	mov.u32 	%r2, %tid.y;
	mad.lo.s32 	%r3, %r35, %r37, %r2;
	mad.lo.s32 	%r4, %r35, %r36, %r1;
	add.s32 	%r38, %r34, %r35;
	add.s32 	%r39, %r38, -1;
	div.s32 	%r5, %r39, %r35;
	setp.lt.s32 	%p1, %r5, 1;
	mov.f32 	%f77, 0f00000000;
	@%p1 bra 	$L__BB0_19;
	mul.lo.s32 	%r41, %r35, %r35;
	shl.b32 	%r42, %r41, 2;
	mov.u32 	%r43, shared_mem;
	add.s32 	%r6, %r43, %r42;
	mul.lo.s32 	%r7, %r35, %r2;
	mul.lo.s32 	%r8, %r3, %r34;
	and.b32  	%r9, %r35, 7;
	and.b32  	%r10, %r35, 3;
	and.b32  	%r11, %r35, 2147483640;
	and.b32  	%r12, %r35, 1;
	neg.s32 	%r13, %r11;
	shl.b32 	%r44, %r1, 2;
	add.s32 	%r45, %r42, %r44;
	add.s32 	%r14, %r43, %r45;
	shl.b32 	%r15, %r35, 5;
	shl.b32 	%r16, %r35, 2;
	cvta.to.global.u64 	%rd1, %rd3;
	cvta.to.global.u64 	%rd2, %rd4;
	mov.f32 	%f77, 0f00000000;
	mov.b32 	%r98, 0;
$L__BB0_2:
	mul.lo.s32 	%r18, %r98, %r35;
	add.s32 	%r46, %r18, %r1;
	max.s32 	%r47, %r3, %r46;
	setp.ge.s32 	%p2, %r47, %r34;
	mov.f32 	%f68, 0f00000000;
	@%p2 bra 	$L__BB0_4;
	add.s32 	%r48, %r46, %r8;
	mul.wide.s32 	%rd6, %r48, 4;
	add.s64 	%rd7, %rd1, %rd6;
	ld.global.f32 	%f68, [%rd7];
$L__BB0_4:
	add.s32 	%r49, %r7, %r1;
	shl.b32 	%r50, %r49, 2;
	add.s32 	%r52, %r43, %r50;
	st.shared.f32 	[%r52], %f68;
	add.s32 	%r20, %r18, %r2;
	max.s32 	%r54, %r4, %r20;
	setp.ge.s32 	%p3, %r54, %r34;
	mov.f32 	%f69, 0f00000000;
	@%p3 bra 	$L__BB0_6;
	mad.lo.s32 	%r55, %r20, %r34, %r4;
	mul.wide.s32 	%rd8, %r55, 4;
	add.s64 	%rd9, %rd2, %rd8;
	ld.global.f32 	%f69, [%rd9];
$L__BB0_6:
	setp.lt.s32 	%p4, %r35, 1;
	add.s32 	%r58, %r6, %r50;
	st.shared.f32 	[%r58], %f69;
	bar.sync 	0;
	@%p4 bra 	$L__BB0_18;
	setp.lt.u32 	%p5, %r35, 8;
	mov.b32 	%r103, 0;
	@%p5 bra 	$L__BB0_10;
	shl.b32 	%r60, %r7, 2;
	add.s32 	%r62, %r60, %r43;
	add.s32 	%r99, %r62, 16;
	mov.u32 	%r100, %r14;
	mov.u32 	%r101, %r13;
$L__BB0_9:
	.pragma "nounroll";
	ld.shared.f32 	%f24, [%r99+-16];
	ld.shared.f32 	%f25, [%r100];
	fma.rn.f32 	%f26, %f24, %f25, %f77;
	ld.shared.f32 	%f27, [%r99+-12];
	add.s32 	%r63, %r100, %r16;
	ld.shared.f32 	%f28, [%r63];
	fma.rn.f32 	%f29, %f27, %f28, %f26;
	ld.shared.f32 	%f30, [%r99+-8];
	add.s32 	%r64, %r63, %r16;
	ld.shared.f32 	%f31, [%r64];
	fma.rn.f32 	%f32, %f30, %f31, %f29;
	ld.shared.f32 	%f33, [%r99+-4];
	add.s32 	%r65, %r64, %r16;
	ld.shared.f32 	%f34, [%r65];
	fma.rn.f32 	%f35, %f33, %f34, %f32;
	ld.shared.f32 	%f36, [%r99];
	add.s32 	%r66, %r65, %r16;
	ld.shared.f32 	%f37, [%r66];
	fma.rn.f32 	%f38, %f36, %f37, %f35;
	ld.shared.f32 	%f39, [%r99+4];
	add.s32 	%r67, %r66, %r16;
	ld.shared.f32 	%f40, [%r67];
	fma.rn.f32 	%f41, %f39, %f40, %f38;
	ld.shared.f32 	%f42, [%r99+8];
	add.s32 	%r68, %r67, %r16;
	ld.shared.f32 	%f43, [%r68];
	fma.rn.f32 	%f44, %f42, %f43, %f41;
	ld.shared.f32 	%f45, [%r99+12];
	add.s32 	%r69, %r68, %r16;
	ld.shared.f32 	%f46, [%r69];
	fma.rn.f32 	%f77, %f45, %f46, %f44;
	add.s32 	%r101, %r101, 8;
	add.s32 	%r100, %r100, %r15;
	add.s32 	%r99, %r99, 32;
	setp.ne.s32 	%p6, %r101, 0;
	mov.u32 	%r103, %r11;
	@%p6 bra 	$L__BB0_9;
$L__BB0_10:
	setp.eq.s32 	%p7, %r9, 0;
	@%p7 bra 	$L__BB0_18;
	add.s32 	%r70, %r9, -1;
	setp.lt.u32 	%p8, %r70, 3;
	@%p8 bra 	$L__BB0_13;
	add.s32 	%r71, %r103, %r7;
	shl.b32 	%r72, %r71, 2;
	add.s32 	%r74, %r43, %r72;
	ld.shared.f32 	%f48, [%r74];
	mad.lo.s32 	%r75, %r103, %r35, %r1;
	shl.b32 	%r76, %r75, 2;
	add.s32 	%r77, %r6, %r76;
	ld.shared.f32 	%f49, [%r77];
	fma.rn.f32 	%f50, %f48, %f49, %f77;
	ld.shared.f32 	%f51, [%r74+4];
	add.s32 	%r78, %r77, %r16;
	ld.shared.f32 	%f52, [%r78];
	fma.rn.f32 	%f53, %f51, %f52, %f50;
	ld.shared.f32 	%f54, [%r74+8];
	add.s32 	%r79, %r78, %r16;
	ld.shared.f32 	%f55, [%r79];
	fma.rn.f32 	%f56, %f54, %f55, %f53;
	ld.shared.f32 	%f57, [%r74+12];
	add.s32 	%r80, %r79, %r16;
	ld.shared.f32 	%f58, [%r80];
	fma.rn.f32 	%f77, %f57, %f58, %f56;
	add.s32 	%r103, %r103, 4;
$L__BB0_13:
	setp.eq.s32 	%p9, %r10, 0;
	@%p9 bra 	$L__BB0_18;
	setp.eq.s32 	%p10, %r10, 1;
	@%p10 bra 	$L__BB0_16;
	add.s32 	%r81, %r103, %r7;
	shl.b32 	%r82, %r81, 2;
	add.s32 	%r84, %r43, %r82;
	ld.shared.f32 	%f60, [%r84];
	mad.lo.s32 	%r85, %r103, %r35, %r1;
	shl.b32 	%r86, %r85, 2;
	add.s32 	%r87, %r6, %r86;
	ld.shared.f32 	%f61, [%r87];
	fma.rn.f32 	%f62, %f60, %f61, %f77;
	ld.shared.f32 	%f63, [%r84+4];
	add.s32 	%r88, %r87, %r16;
	ld.shared.f32 	%f64, [%r88];
	fma.rn.f32 	%f77, %f63, %f64, %f62;
	add.s32 	%r103, %r103, 2;
$L__BB0_16:
	setp.eq.s32 	%p11, %r12, 0;
	@%p11 bra 	$L__BB0_18;
	add.s32 	%r89, %r103, %r7;
	shl.b32 	%r90, %r89, 2;
	add.s32 	%r92, %r43, %r90;
	ld.shared.f32 	%f65, [%r92];
	mad.lo.s32 	%r93, %r103, %r35, %r1;
	shl.b32 	%r94, %r93, 2;
	add.s32 	%r95, %r6, %r94;
	ld.shared.f32 	%f66, [%r95];
	fma.rn.f32 	%f77, %f65, %f66, %f77;
$L__BB0_18:
	bar.sync 	0;
	add.s32 	%r98, %r98, 1;
	setp.ne.s32 	%p12, %r98, %r5;
	@%p12 bra 	$L__BB0_2;
$L__BB0_19:
	max.s32 	%r96, %r3, %r4;
	setp.ge.s32 	%p13, %r96, %r34;
	@%p13 bra 	$L__BB0_21;
	ld.param.u64 	%rd13, [_Z22matrixMultiTiledKernelPfS_S_ii_param_2];
	mad.lo.s32 	%r97, %r3, %r34, %r4;
	cvta.to.global.u64 	%rd10, %rd13;
	mul.wide.s32 	%rd11, %r97, 4;
	add.s64 	%rd12, %rd10, %rd11;
	st.global.f32 	[%rd12], %f77;
$L__BB0_21:
	ret;

}


// ===== COMPILED SASS (sm_100) =====

	.target	sm_100

	.elftype	@"ET_EXEC"


//--------------------- .note.nv.tkinfo           --------------------------
	.section	.note.nv.tkinfo,"",@"SHT_NOTE"
	.sectionflags	@"SHF_NOTE_NV_TKINFO"
	.tkinfo
        /*0018*/ 	.word	0x00000002
        /*0030*/ 	.string	""
        /*0030*/ 	.string	"ptxas"
        /*0030*/ 	.string	"Cuda compilation tools, release 13.0, V13.0.88"
        /*0030*/ 	.string	"Build cuda_13.0.r13.0/compiler.36424714_0"
        /*0030*/ 	.string	"-arch sm_100 -m 64 "



//--------------------- .note.nv.cuinfo           --------------------------
	.section	.note.nv.cuinfo,"",@"SHT_NOTE"
	.sectionflags	@"SHF_NOTE_NV_CUINFO"
        /*0018*/ 	.short	0x0002
        /*001a*/ 	.short	0x0064
        /*001c*/ 	.short	0x0082
	.zero		2


//--------------------- .nv.info                  --------------------------
	.section	.nv.info,"",@"SHT_CUDA_INFO"
	.align	4


	//----- nvinfo : EIATTR_REGCOUNT
	.align		4
        /*0000*/ 	.byte	0x04, 0x2f
        /*0002*/ 	.short	(.L_1 - .L_0)
	.align		4
.L_0:
        /*0004*/ 	.word	index@(_Z22matrixMultiTiledKernelPfS_S_ii)
        /*0008*/ 	.word	0x0000001f


	//----- nvinfo : EIATTR_FRAME_SIZE
	.align		4
.L_1:
        /*000c*/ 	.byte	0x04, 0x11
        /*000e*/ 	.short	(.L_3 - .L_2)
	.align		4
.L_2:
        /*0010*/ 	.word	index@(_Z22matrixMultiTiledKernelPfS_S_ii)
        /*0014*/ 	.word	0x00000000


	//----- nvinfo : EIATTR_MIN_STACK_SIZE
	.align		4
.L_3:
        /*0018*/ 	.byte	0x04, 0x12
        /*001a*/ 	.short	(.L_5 - .L_4)
	.align		4
.L_4:
        /*001c*/ 	.word	index@(_Z22matrixMultiTiledKernelPfS_S_ii)
        /*0020*/ 	.word	0x00000000
.L_5:


//--------------------- .nv.compat                --------------------------
	.section	.nv.compat,"",@"SHT_CUDA_COMPAT_INFO"
	.align	4
        /*0000*/ 	.byte	0x02, 0x09, 0x00, 0x00, 0x02, 0x02, 0x01, 0x00, 0x02, 0x05, 0x05, 0x00, 0x03, 0x07, 0x01, 0x01
        /*0010*/ 	.byte	0x02, 0x03, 0x00, 0x00, 0x02, 0x06, 0x01, 0x00, 0x04, 0x0b, 0x08, 0x00, 0x09, 0x00, 0x00, 0x00
        /*0020*/ 	.byte	0x00, 0x00, 0x00, 0x00


//--------------------- .nv.info._Z22matrixMultiTiledKernelPfS_S_ii --------------------------
	.section	.nv.info._Z22matrixMultiTiledKernelPfS_S_ii,"",@"SHT_CUDA_INFO"
	.sectionflags	@""
	.align	4


	//----- nvinfo : EIATTR_CUDA_API_VERSION
	.align		4
        /*0000*/ 	.byte	0x04, 0x37
        /*0002*/ 	.short	(.L_7 - .L_6)
.L_6:
        /*0004*/ 	.word	0x00000082


	//----- nvinfo : EIATTR_KPARAM_INFO
	.align		4
.L_7:
        /*0008*/ 	.byte	0x04, 0x17
        /*000a*/ 	.short	(.L_9 - .L_8)
.L_8:
        /*000c*/ 	.word	0x00000000
        /*0010*/ 	.short	0x0004
        /*0012*/ 	.short	0x001c
        /*0014*/ 	.byte	0x00, 0xf0, 0x11, 0x00


	//----- nvinfo : EIATTR_KPARAM_INFO
	.align		4
.L_9:
        /*0018*/ 	.byte	0x04, 0x17
        /*001a*/ 	.short	(.L_11 - .L_10)
.L_10:
        /*001c*/ 	.word	0x00000000
        /*0020*/ 	.short	0x0003
        /*0022*/ 	.short	0x0018
        /*0024*/ 	.byte	0x00, 0xf0, 0x11, 0x00


	//----- nvinfo : EIATTR_KPARAM_INFO
	.align		4
.L_11:
        /*0028*/ 	.byte	0x04, 0x17
        /*002a*/ 	.short	(.L_13 - .L_12)
.L_12:
        /*002c*/ 	.word	0x00000000
        /*0030*/ 	.short	0x0002
        /*0032*/ 	.short	0x0010
        /*0034*/ 	.byte	0x00, 0xf5, 0x21, 0x00


	//----- nvinfo : EIATTR_KPARAM_INFO
	.align		4
.L_13:
        /*0038*/ 	.byte	0x04, 0x17
        /*003a*/ 	.short	(.L_15 - .L_14)
.L_14:
        /*003c*/ 	.word	0x00000000
        /*0040*/ 	.short	0x0001
        /*0042*/ 	.short	0x0008
        /*0044*/ 	.byte	0x00, 0xf5, 0x21, 0x00


	//----- nvinfo : EIATTR_KPARAM_INFO
	.align		4
.L_15:
        /*0048*/ 	.byte	0x04, 0x17
        /*004a*/ 	.short	(.L_17 - .L_16)
.L_16:
        /*004c*/ 	.word	0x00000000
        /*0050*/ 	.short	0x0000
        /*0052*/ 	.short	0x0000
        /*0054*/ 	.byte	0x00, 0xf5, 0x21, 0x00


	//----- nvinfo : EIATTR_SPARSE_MMA_MASK
	.align		4
.L_17:
        /*0058*/ 	.byte	0x03, 0x50
        /*005a*/ 	.short	0x0000


	//----- nvinfo : EIATTR_MAXREG_COUNT
	.align		4
        /*005c*/ 	.byte	0x03, 0x1b
        /*005e*/ 	.short	0x00ff


	//----- nvinfo : EIATTR_NUM_BARRIERS
	.align		4
        /*0060*/ 	.byte	0x02, 0x4c
        /*0062*/ 	.byte	0x01
	.zero		1


	//----- nvinfo : EIATTR_MERCURY_ISA_VERSION
	.align		4
        /*0064*/ 	.byte	0x03, 0x5f
        /*0066*/ 	.short	0x0101


	//----- nvinfo : EIATTR_VRC_CTA_INIT_COUNT
	.align		4
        /*0068*/ 	.byte	0x02, 0x4a
	.zero		1
	.zero		1


	//----- nvinfo : EIATTR_EXIT_INSTR_OFFSETS
	.align		4
        /*006c*/ 	.byte	0x04, 0x1c
        /*006e*/ 	.short	(.L_19 - .L_18)


	//   ....[0]....
.L_18:
        /*0070*/ 	.word	0x00000b10


	//   ....[1]....
        /*0074*/ 	.word	0x00000b60


	//----- nvinfo : EIATTR_CBANK_PARAM_SIZE
	.align		4
.L_19:
        /*0078*/ 	.byte	0x03, 0x19
        /*007a*/ 	.short	0x0020


	//----- nvinfo : EIATTR_PARAM_CBANK
	.align		4
        /*007c*/ 	.byte	0x04, 0x0a
        /*007e*/ 	.short	(.L_21 - .L_20)
	.align		4
.L_20:
        /*0080*/ 	.word	index@(.nv.constant0._Z22matrixMultiTiledKernelPfS_S_ii)
        /*0084*/ 	.short	0x0380
        /*0086*/ 	.short	0x0020


	//----- nvinfo : EIATTR_SW_WAR
	.align		4
.L_21:
        /*0088*/ 	.byte	0x04, 0x36
        /*008a*/ 	.short	(.L_23 - .L_22)
.L_22:
        /*008c*/ 	.word	0x00000008
.L_23:


//--------------------- .nv.callgraph             --------------------------
	.section	.nv.callgraph,"",@"SHT_CUDA_CALLGRAPH"
	.align	4
	.sectionentsize	8
	.align		4
        /*0000*/ 	.word	0x00000000
	.align		4
        /*0004*/ 	.word	0xffffffff
	.align		4
        /*0008*/ 	.word	0x00000000
	.align		4
        /*000c*/ 	.word	0xfffffffe
	.align		4
        /*0010*/ 	.word	0x00000000
	.align		4
        /*0014*/ 	.word	0xfffffffd
	.align		4
        /*0018*/ 	.word	0x00000000
	.align		4
        /*001c*/ 	.word	0xfffffffc


//--------------------- .text._Z22matrixMultiTiledKernelPfS_S_ii --------------------------
	.section	.text._Z22matrixMultiTiledKernelPfS_S_ii,"ax",@progbits
	.align	128
        .global         _Z22matrixMultiTiledKernelPfS_S_ii
        .type           _Z22matrixMultiTiledKernelPfS_S_ii,@function
        .size           _Z22matrixMultiTiledKernelPfS_S_ii,(.L_x_8 - _Z22matrixMultiTiledKernelPfS_S_ii)
        .other          _Z22matrixMultiTiledKernelPfS_S_ii,@"STO_CUDA_ENTRY STV_DEFAULT"
_Z22matrixMultiTiledKernelPfS_S_ii:
.text._Z22matrixMultiTiledKernelPfS_S_ii:
[----:B------:R-:W-:Y:S08]  /*0000*/  LDC R1, c[0x0][0x37c] ;  /* 0x0000df00ff017b82 */ /* 0x000ff00000000800 */
[----:B------:R-:W0:Y:S01]  /*0010*/  LDC.64 R2, c[0x0][0x398] ;  /* 0x0000e600ff027b82 */ /* 0x000e220000000a00 */
[----:B------:R-:W1:Y:S01]  /*0020*/  LDCU.64 UR6, c[0x0][0x358] ;  /* 0x00006b00ff0677ac */ /* 0x000e620008000a00 */
[----:B------:R-:W-:-:S06]  /*0030*/  MOV R18, RZ ;  /* 0x000000ff00127202 */ /* 0x000fcc0000000f00 */
[----:B------:R-:W-:Y:S08]  /*0040*/  S2UR UR5, SR_CTAID.Y ;  /* 0x00000000000579c3 */ /* 0x000ff00000002600 */
[----:B------:R-:W2:Y:S01]  /*0050*/  S2UR UR4, SR_CTAID.X ;  /* 0x00000000000479c3 */ /* 0x000ea20000002500 */
[----:B0-----:R-:W-:Y:S02]  /*0060*/  IABS R11, R3 ;  /* 0x00000003000b7213 */ /* 0x001fe40000000000 */
[----:B------:R-:W-:-:S02]  /*0070*/  IADD3 R0, PT, PT, R3, R2, RZ ;  /* 0x0000000203007210 */ /* 0x000fc40007ffe0ff */
[----:B------:R-:W0:Y:S03]  /*0080*/  I2F.RP R7, R11 ;  /* 0x0000000b00077306 */ /* 0x000e260000209400 */
[----:B------:R-:W-:-:S05]  /*0090*/  VIADD R6, R0, 0xffffffff ;  /* 0xffffffff00067836 */ /* 0x000fca0000000000 */
[----:B------:R-:W-:Y:S02]  /*00a0*/  IABS R0, R6 ;  /* 0x0000000600007213 */ /* 0x000fe40000000000 */
[----:B------:R-:W-:-:S04]  /*00b0*/  LOP3.LUT R6, R6, R3, RZ, 0x3c, !PT ;  /* 0x0000000306067212 */ /* 0x000fc800078e3cff */
[----:B------:R-:W-:Y:S01]  /*00c0*/  ISETP.GE.AND P1, PT, R6, RZ, PT ;  /* 0x000000ff0600720c */ /* 0x000fe20003f26270 */
[----:B0-----:R-:W0:Y:S02]  /*00d0*/  MUFU.RCP R7, R7 ;  /* 0x0000000700077308 */ /* 0x001e240000001000 */
[----:B0-----:R-:W-:-:S06]  /*00e0*/  IADD3 R4, PT, PT, R7, 0xffffffe, RZ ;  /* 0x0ffffffe07047810 */ /* 0x001fcc0007ffe0ff */
[----:B------:R0:W3:Y:S02]  /*00f0*/  F2I.FTZ.U32.TRUNC.NTZ R5, R4 ;  /* 0x0000000400057305 */ /* 0x0000e4000021f000 */
[----:B0-----:R-:W-:Y:S02]  /*0100*/  HFMA2 R4, -RZ, RZ, 0, 0 ;  /* 0x00000000ff047431 */ /* 0x001fe400000001ff */
[----:B---3--:R-:W-:-:S04]  /*0110*/  IMAD.MOV R8, RZ, RZ, -R5 ;  /* 0x000000ffff087224 */ /* 0x008fc800078e0a05 */
[----:B------:R-:W-:Y:S02]  /*0120*/  IMAD R9, R8, R11, RZ ;  /* 0x0000000b08097224 */ /* 0x000fe400078e02ff */
[----:B------:R-:W2:Y:S02]  /*0130*/  S2R R8, SR_TID.X ;  /* 0x0000000000087919 */ /* 0x000ea40000002100 */
[----:B------:R-:W-:-:S06]  /*0140*/  IMAD.HI.U32 R5, R5, R9, R4 ;  /* 0x0000000905057227 */ /* 0x000fcc00078e0004 */
[----:B------:R-:W-:-:S04]  /*0150*/  IMAD.HI.U32 R9, R5, R0, RZ ;  /* 0x0000000005097227 */ /* 0x000fc800078e00ff */
[----:B------:R-:W-:-:S04]  /*0160*/  IMAD.MOV R4, RZ, RZ, -R9 ;  /* 0x000000ffff047224 */ /* 0x000fc800078e0a09 */
[----:B------:R-:W-:-:S05]  /*0170*/  IMAD R0, R11, R4, R0 ;  /* 0x000000040b007224 */ /* 0x000fca00078e0200 */
[----:B------:R-:W-:Y:S01]  /*0180*/  ISETP.GT.U32.AND P2, PT, R11, R0, PT ;  /* 0x000000000b00720c */ /* 0x000fe20003f44070 */
[----:B--2---:R-:W-:-:S12]  /*0190*/  IMAD R10, R3, UR4, R8 ;  /* 0x00000004030a7c24 */ /* 0x004fd8000f8e0208 */
[-C--:B------:R-:W-:Y:S01]  /*01a0*/  @!P2 IADD3 R0, PT, PT, R0, -R11.reuse, RZ ;  /* 0x8000000b0000a210 */ /* 0x080fe20007ffe0ff */
[----:B------:R-:W-:Y:S01]  /*01b0*/  @!P2 VIADD R9, R9, 0x1 ;  /* 0x000000010909a836 */ /* 0x000fe20000000000 */
[----:B------:R-:W-:Y:S02]  /*01c0*/  ISETP.NE.AND P2, PT, R3, RZ, PT ;  /* 0x000000ff0300720c */ /* 0x000fe40003f45270 */
[----:B------:R-:W-:Y:S02]  /*01d0*/  ISETP.GE.U32.AND P0, PT, R0, R11, PT ;  /* 0x0000000b0000720c */ /* 0x000fe40003f06070 */
[----:B------:R-:W0:Y:S11]  /*01e0*/  S2R R0, SR_TID.Y ;  /* 0x0000000000007919 */ /* 0x000e360000002200 */
[----:B------:R-:W-:-:S05]  /*01f0*/  @P0 IADD3 R9, PT, PT, R9, 0x1, RZ ;  /* 0x0000000109090810 */ /* 0x000fca0007ffe0ff */
[----:B------:R-:W-:Y:S01]  /*0200*/  @!P1 IMAD.MOV R9, RZ, RZ, -R9 ;  /* 0x000000ffff099224 */ /* 0x000fe200078e0a09 */
[----:B------:R-:W-:-:S04]  /*0210*/  @!P2 LOP3.LUT R9, RZ, R3, RZ, 0x33, !PT ;  /* 0x00000003ff09a212 */ /* 0x000fc800078e33ff */
[----:B------:R-:W-:Y:S01]  /*0220*/  ISETP.GE.AND P0, PT, R9, 0x1, PT ;  /* 0x000000010900780c */ /* 0x000fe20003f06270 */
[----:B0-----:R-:W-:-:S12]  /*0230*/  IMAD R11, R3, UR5, R0 ;  /* 0x00000005030b7c24 */ /* 0x001fd8000f8e0200 */
[----:B-1----:R-:W-:Y:S05]  /*0240*/  @!P0 BRA `(.L_x_0) ;  /* 0x0000000800288947 */ /* 0x002fea0003800000 */
[----:B------:R-:W0:Y:S01]  /*0250*/  S2UR UR5, SR_CgaCtaId ;  /* 0x00000000000579c3 */ /* 0x000e220000008800 */
[CC--:B------:R-:W-:Y:S01]  /*0260*/  IMAD R2, R3.reuse, R3.reuse, RZ ;  /* 0x0000000303027224 */ /* 0x0c0fe200078e02ff */
[----:B------:R-:W-:Y:S01]  /*0270*/  UMOV UR4, 0x400 ;  /* 0x0000040000047882 */ /* 0x000fe20000000000 */
[C---:B------:R-:W-:Y:S01]  /*0280*/  LOP3.LUT R12, R3.reuse, 0x7ffffff8, RZ, 0xc0, !PT ;  /* 0x7ffffff8030c7812 */ /* 0x040fe200078ec0ff */
[----:B------:R-:W-:Y:S01]  /*0290*/  IMAD R13, R0, R3, RZ ;  /* 0x00000003000d7224 */ /* 0x000fe200078e02ff */
[C---:B------:R-:W-:Y:S01]  /*02a0*/  LOP3.LUT R20, R3.reuse, 0x7, RZ, 0xc0, !PT ;  /* 0x0000000703147812 */ /* 0x040fe200078ec0ff */
[----:B------:R-:W-:Y:S01]  /*02b0*/  IMAD.SHL.U32 R5, R2, 0x4, RZ ;  /* 0x0000000402057824 */ /* 0x000fe200078e00ff */
[----:B------:R-:W-:Y:S01]  /*02c0*/  LOP3.LUT R14, R3, 0x3, RZ, 0xc0, !PT ;  /* 0x00000003030e7812 */ /* 0x000fe200078ec0ff */
[----:B------:R-:W-:Y:S01]  /*02d0*/  IMAD.MOV.U32 R18, RZ, RZ, RZ ;  /* 0x000000ffff127224 */ /* 0x000fe200078e00ff */
[----:B------:R-:W-:Y:S02]  /*02e0*/  IADD3 R15, PT, PT, -R12, RZ, RZ ;  /* 0x000000ff0c0f7210 */ /* 0x000fe40007ffe1ff */
[----:B------:R-:W-:Y:S01]  /*02f0*/  LEA R17, R8, R5, 0x2 ;  /* 0x0000000508117211 */ /* 0x000fe200078e10ff */
[----:B0-----:R-:W-:-:S03]  /*0300*/  ULEA UR5, UR5, UR4, 0x18 ;  /* 0x0000000405057291 */ /* 0x001fc6000f8ec0ff */
[----:B------:R-:W-:-:S03]  /*0310*/  UMOV UR4, URZ ;  /* 0x000000ff00047c82 */ /* 0x000fc60008000000 */
[----:B------:R-:W-:Y:S01]  /*0320*/  VIADD R16, R5, UR5 ;  /* 0x0000000505107c36 */ /* 0x000fe20008000000 */
[----:B------:R-:W-:-:S07]  /*0330*/  IADD3 R17, PT, PT, R17, UR5, RZ ;  /* 0x0000000511117c10 */ /* 0x000fce000fffe0ff */
.L_x_6:
[----:B0-----:R-:W0:Y:S01]  /*0340*/  LDC.64 R2, c[0x0][0x398] ;  /* 0x0000e600ff027b82 */ /* 0x001e220000000a00 */
[----:B------:R-:W-:Y:S02]  /*0350*/  HFMA2 R23, -RZ, RZ, 0, 0 ;  /* 0x00000000ff177431 */ /* 0x000fe400000001ff */
[C---:B0-----:R-:W-:Y:S02]  /*0360*/  IMAD R22, R3.reuse, UR4, R8 ;  /* 0x0000000403167c24 */ /* 0x041fe4000f8e0208 */
[----:B------:R-:W-:-:S03]  /*0370*/  IMAD R21, R3, UR4, R0 ;  /* 0x0000000403157c24 */ /* 0x000fc6000f8e0200 */
[----:B------:R-:W-:Y:S02]  /*0380*/  VIMNMX R5, PT, PT, R11, R22, !PT ;  /* 0x000000160b057248 */ /* 0x000fe40007fe0100 */
[----:B------:R-:W-:Y:S02]  /*0390*/  VIMNMX R7, PT, PT, R10, R21, !PT ;  /* 0x000000150a077248 */ /* 0x000fe40007fe0100 */
[-C--:B------:R-:W-:Y:S02]  /*03a0*/  ISETP.GE.AND P0, PT, R5, R2.reuse, PT ;  /* 0x000000020500720c */ /* 0x080fe40003f06270 */
[----:B------:R-:W-:-:S11]  /*03b0*/  ISETP.GE.AND P1, PT, R7, R2, PT ;  /* 0x000000020700720c */ /* 0x000fd60003f26270 */
[----:B------:R-:W0:Y:S01]  /*03c0*/  @!P0 LDC.64 R6, c[0x0][0x380] ;  /* 0x0000e000ff068b82 */ /* 0x000e220000000a00 */
[-C--:B------:R-:W-:Y:S02]  /*03d0*/  @!P0 IMAD R19, R11, R2.reuse, R22 ;  /* 0x000000020b138224 */ /* 0x080fe400078e0216 */
[----:B------:R-:W-:-:S05]  /*03e0*/  @!P1 IMAD R21, R21, R2, R10 ;  /* 0x0000000215159224 */ /* 0x000fca00078e020a */
[----:B------:R-:W1:Y:S01]  /*03f0*/  @!P1 LDC.64 R4, c[0x0][0x388] ;  /* 0x0000e200ff049b82 */ /* 0x000e620000000a00 */
[----:B0-----:R-:W-:-:S04]  /*0400*/  @!P0 IMAD.WIDE R6, R19, 0x4, R6 ;  /* 0x0000000413068825 */ /* 0x001fc800078e0206 */
[----:B------:R-:W-:Y:S02]  /*0410*/  IMAD.MOV.U32 R19, RZ, RZ, RZ ;  /* 0x000000ffff137224 */ /* 0x000fe400078e00ff */
[----:B-1----:R-:W-:-:S04]  /*0420*/  @!P1 IMAD.WIDE R4, R21, 0x4, R4 ;  /* 0x0000000415049825 */ /* 0x002fc800078e0204 */
[----:B------:R-:W2:Y:S04]  /*0430*/  @!P0 LDG.E R19, desc[UR6][R6.64] ;  /* 0x0000000606138981 */ /* 0x000ea8000c1e1900 */
[----:B------:R-:W3:Y:S01]  /*0440*/  @!P1 LDG.E R23, desc[UR6][R4.64] ;  /* 0x0000000604179981 */ /* 0x000ee2000c1e1900 */
[----:B------:R-:W-:Y:S01]  /*0450*/  IMAD.IADD R21, R13, 0x1, R8 ;  /* 0x000000010d157824 */ /* 0x000fe200078e0208 */
[----:B------:R-:W-:Y:S01]  /*0460*/  ISETP.GE.AND P1, PT, R3, 0x1, PT ;  /* 0x000000010300780c */ /* 0x000fe20003f26270 */
[----:B------:R-:W-:-:S03]  /*0470*/  UIADD3 UR4, UPT, UPT, UR4, 0x1, URZ ;  /* 0x0000000104047890 */ /* 0x000fc6000fffe0ff */
[C---:B------:R-:W-:Y:S02]  /*0480*/  LEA R22, R21.reuse, UR5, 0x2 ;  /* 0x0000000515167c11 */ /* 0x040fe4000f8e10ff */
[----:B------:R-:W-:Y:S02]  /*0490*/  LEA R24, R21, R16, 0x2 ;  /* 0x0000001015187211 */ /* 0x000fe400078e10ff */
[----:B------:R-:W-:Y:S01]  /*04a0*/  ISETP.NE.AND P0, PT, R9, UR4, PT ;  /* 0x0000000409007c0c */ /* 0x000fe2000bf05270 */
[----:B--2---:R0:W-:Y:S04]  /*04b0*/  STS [R22], R19 ;  /* 0x0000001316007388 */ /* 0x0041e80000000800 */
[----:B---3--:R0:W-:Y:S01]  /*04c0*/  STS [R24], R23 ;  /* 0x0000001718007388 */ /* 0x0081e20000000800 */
[----:B------:R-:W-:Y:S06]  /*04d0*/  BAR.SYNC.DEFER_BLOCKING 0x0 ;  /* 0x0000000000007b1d */ /* 0x000fec0000010000 */
[----:B------:R-:W-:Y:S05]  /*04e0*/  @!P1 BRA `(.L_x_1) ;  /* 0x0000000400789947 */ /* 0x000fea0003800000 */
[----:B------:R-:W-:Y:S01]  /*04f0*/  ISETP.GE.U32.AND P1, PT, R3, 0x8, PT ;  /* 0x000000080300780c */ /* 0x000fe20003f26070 */
[----:B------:R-:W-:-:S12]  /*0500*/  IMAD.MOV.U32 R4, RZ, RZ, RZ ;  /* 0x000000ffff047224 */ /* 0x000fd800078e00ff */
[----:B------:R-:W-:Y:S05]  /*0510*/  @!P1 BRA `(.L_x_2) ;  /* 0x0000000000a49947 */ /* 0x000fea0003800000 */
[----:B------:R-:W-:Y:S01]  /*0520*/  LEA R6, R13, UR5, 0x2 ;  /* 0x000000050d067c11 */ /* 0x000fe2000f8e10ff */
[----:B------:R-:W-:Y:S01]  /*0530*/  IMAD.MOV.U32 R5, RZ, RZ, R15 ;  /* 0x000000ffff057224 */ /* 0x000fe200078e000f */
[----:B------:R-:W-:Y:S02]  /*0540*/  MOV R4, R17 ;  /* 0x0000001100047202 */ /* 0x000fe40000000f00 */
[----:B------:R-:W-:-:S07]  /*0550*/  IADD3 R6, PT, PT, R6, 0x10, RZ ;  /* 0x0000001006067810 */ /* 0x000fce0007ffe0ff */
.L_x_3:
[----:B------:R-:W-:Y:S01]  /*0560*/  LDS R21, [R6+-0x10] ;  /* 0xfffff00006157984 */ /* 0x000fe20000000800 */
[----:B------:R-:W-:Y:S01]  /*0570*/  IMAD R26, R3, 0x4, R4 ;  /* 0x00000004031a7824 */ /* 0x000fe200078e0204 */
[----:B------:R-:W-:Y:S02]  /*0580*/  IADD3 R5, PT, PT, R5, 0x8, RZ ;  /* 0x0000000805057810 */ /* 0x000fe40007ffe0ff */
[----:B0-----:R0:W1:Y:S02]  /*0590*/  LDS R23, [R4] ;  /* 0x0000000004177984 */ /* 0x0010640000000800 */
[----:B------:R-:W-:Y:S02]  /*05a0*/  LEA R28, R3, R26, 0x2 ;  /* 0x0000001a031c7211 */ /* 0x000fe400078e10ff */
[----:B------:R-:W-:Y:S01]  /*05b0*/  LDS R7, [R6+-0xc] ;  /* 0xfffff40006077984 */ /* 0x000fe20000000800 */
[----:B------:R-:W-:Y:S02]  /*05c0*/  ISETP.NE.AND P1, PT, R5, RZ, PT ;  /* 0x000000ff0500720c */ /* 0x000fe40003f25270 */
[C---:B------:R-:W-:Y:S01]  /*05d0*/  IMAD R25, R3.reuse, 0x4, R28 ;  /* 0x0000000403197824 */ /* 0x040fe200078e021c */
[----:B------:R-:W2:Y:S01]  /*05e0*/  LDS R26, [R26] ;  /* 0x000000001a1a7984 */ /* 0x000ea20000000800 */
[----:B0-----:R-:W-:-:S03]  /*05f0*/  IMAD R4, R3, 0x20, R4 ;  /* 0x0000002003047824 */ /* 0x001fc600078e0204 */
[----:B------:R0:W-:Y:S04]  /*0600*/  LDS R19, [R28] ;  /* 0x000000001c137984 */ /* 0x0001e80000000800 */
[----:B------:R-:W3:Y:S01]  /*0610*/  LDS R22, [R6+-0x8] ;  /* 0xfffff80006167984 */ /* 0x000ee20000000800 */
[----:B-1----:R-:W-:Y:S01]  /*0620*/  FFMA R24, R21, R23, R18 ;  /* 0x0000001715187223 */ /* 0x002fe20000000012 */
[C---:B------:R-:W-:Y:S02]  /*0630*/  LEA R23, R3.reuse, R25, 0x2 ;  /* 0x0000001903177211 */ /* 0x040fe400078e10ff */
[----:B------:R-:W-:Y:S04]  /*0640*/  LDS R18, [R6+-0x4] ;  /* 0xfffffc0006127984 */ /* 0x000fe80000000800 */
[----:B------:R-:W1:Y:S01]  /*0650*/  LDS R21, [R25] ;  /* 0x0000000019157984 */ /* 0x000e620000000800 */
[----:B------:R-:W-:-:S02]  /*0660*/  IMAD R27, R3, 0x4, R23 ;  /* 0x00000004031b7824 */ /* 0x000fc400078e0217 */
[----:B--2---:R-:W-:Y:S02]  /*0670*/  FFMA R7, R7, R26, R24 ;  /* 0x0000001a07077223 */ /* 0x004fe40000000018 */
[----:B------:R-:W-:Y:S01]  /*0680*/  LDS R26, [R6+0x8] ;  /* 0x00000800061a7984 */ /* 0x000fe20000000800 */
[----:B0-----:R-:W-:-:S03]  /*0690*/  LEA R28, R3, R27, 0x2 ;  /* 0x0000001b031c7211 */ /* 0x001fc600078e10ff */
[----:B------:R-:W-:Y:S01]  /*06a0*/  LDS R27, [R27] ;  /* 0x000000001b1b7984 */ /* 0x000fe20000000800 */
[----:B---3--:R-:W-:-:S03]  /*06b0*/  FFMA R19, R22, R19, R7 ;  /* 0x0000001316137223 */ /* 0x008fc60000000007 */
[----:B------:R-:W-:Y:S04]  /*06c0*/  LDS R7, [R6] ;  /* 0x0000000006077984 */ /* 0x000fe80000000800 */
[----:B------:R-:W0:Y:S01]  /*06d0*/  LDS R22, [R23] ;  /* 0x0000000017167984 */ /* 0x000e220000000800 */
[----:B-1----:R-:W-:Y:S01]  /*06e0*/  FFMA R24, R18, R21, R19 ;  /* 0x0000001512187223 */ /* 0x002fe20000000013 */
[----:B------:R-:W-:Y:S02]  /*06f0*/  IMAD R21, R3, 0x4, R28 ;  /* 0x0000000403157824 */ /* 0x000fe400078e021c */
[----:B------:R-:W1:Y:S04]  /*0700*/  LDS R18, [R6+0x4] ;  /* 0x0000040006127984 */ /* 0x000e680000000800 */
[----:B------:R-:W2:Y:S04]  /*0710*/  LDS R28, [R28] ;  /* 0x000000001c1c7984 */ /* 0x000ea80000000800 */
[----:B------:R-:W-:Y:S04]  /*0720*/  LDS R21, [R21] ;  /* 0x0000000015157984 */ /* 0x000fe80000000800 */
[----:B------:R3:W4:Y:S01]  /*0730*/  LDS R19, [R6+0xc] ;  /* 0x00000c0006137984 */ /* 0x0007220000000800 */
[----:B0-----:R-:W-:Y:S01]  /*0740*/  FFMA R7, R7, R22, R24 ;  /* 0x0000001607077223 */ /* 0x001fe20000000018 */
[----:B---3--:R-:W-:-:S03]  /*0750*/  IADD3 R6, PT, PT, R6, 0x20, RZ ;  /* 0x0000002006067810 */ /* 0x008fc60007ffe0ff */
[----:B-1----:R-:W-:-:S04]  /*0760*/  FFMA R7, R18, R27, R7 ;  /* 0x0000001b12077223 */ /* 0x002fc80000000007 */
[----:B--2---:R-:W-:-:S04]  /*0770*/  FFMA R7, R26, R28, R7 ;  /* 0x0000001c1a077223 */ /* 0x004fc80000000007 */
[----:B----4-:R-:W-:Y:S01]  /*0780*/  FFMA R18, R19, R21, R7 ;  /* 0x0000001513127223 */ /* 0x010fe20000000007 */
[----:B------:R-:W-:Y:S06]  /*0790*/  @P1 BRA `(.L_x_3) ;  /* 0xfffffffc00701947 */ /* 0x000fec000383ffff */
[----:B------:R-:W-:-:S07]  /*07a0*/  IMAD.MOV.U32 R4, RZ, RZ, R12 ;  /* 0x000000ffff047224 */ /* 0x000fce00078e000c */
.L_x_2:
[----:B------:R-:W-:-:S13]  /*07b0*/  ISETP.NE.AND P1, PT, R20, RZ, PT ;  /* 0x000000ff1400720c */ /* 0x000fda0003f25270 */
[----:B------:R-:W-:Y:S05]  /*07c0*/  @!P1 BRA `(.L_x_1) ;  /* 0x0000000000c09947 */ /* 0x000fea0003800000 */
[----:B------:R-:W-:Y:S02]  /*07d0*/  IADD3 R5, PT, PT, R20, -0x1, RZ ;  /* 0xffffffff14057810 */ /* 0x000fe40007ffe0ff */
[----:B------:R-:W-:Y:S02]  /*07e0*/  ISETP.NE.AND P2, PT, R14, RZ, PT ;  /* 0x000000ff0e00720c */ /* 0x000fe40003f45270 */
[----:B------:R-:W-:-:S13]  /*07f0*/  ISETP.GE.U32.AND P1, PT, R5, 0x3, PT ;  /* 0x000000030500780c */ /* 0x000fda0003f26070 */
[----:B------:R-:W-:Y:S05]  /*0800*/  @!P1 BRA `(.L_x_4) ;  /* 0x0000000000509947 */ /* 0x000fea0003800000 */
[C---:B------:R-:W-:Y:S02]  /*0810*/  IMAD R7, R4.reuse, R3, R8 ;  /* 0x0000000304077224 */ /* 0x040fe400078e0208 */
[----:B------:R-:W-:Y:S01]  /*0820*/  IMAD.IADD R5, R13, 0x1, R4 ;  /* 0x000000010d057824 */ /* 0x000fe200078e0204 */
[----:B------:R-:W-:Y:S02]  /*0830*/  IADD3 R4, PT, PT, R4, 0x4, RZ ;  /* 0x0000000404047810 */ /* 0x000fe40007ffe0ff */
[----:B------:R-:W-:Y:S02]  /*0840*/  LEA R6, R7, R16, 0x2 ;  /* 0x0000001007067211 */ /* 0x000fe400078e10ff */
[----:B------:R-:W-:-:S03]  /*0850*/  LEA R5, R5, UR5, 0x2 ;  /* 0x0000000505057c11 */ /* 0x000fc6000f8e10ff */
[C---:B0-----:R-:W-:Y:S01]  /*0860*/  IMAD R24, R3.reuse, 0x4, R6 ;  /* 0x0000000403187824 */ /* 0x041fe200078e0206 */
[----:B------:R-:W-:Y:S04]  /*0870*/  LDS R19, [R6] ;  /* 0x0000000006137984 */ /* 0x000fe80000000800 */
[----:B------:R-:W0:Y:S01]  /*0880*/  LDS R7, [R5] ;  /* 0x0000000005077984 */ /* 0x000e220000000800 */
[----:B------:R-:W-:-:S03]  /*0890*/  LEA R28, R3, R24, 0x2 ;  /* 0x00000018031c7211 */ /* 0x000fc600078e10ff */
[----:B------:R-:W-:Y:S02]  /*08a0*/  LDS R22, [R5+0x4] ;  /* 0x0000040005167984 */ /* 0x000fe40000000800 */
[----:B------:R-:W-:Y:S02]  /*08b0*/  IMAD R23, R3, 0x4, R28 ;  /* 0x0000000403177824 */ /* 0x000fe400078e021c */
[----:B------:R-:W1:Y:S04]  /*08c0*/  LDS R24, [R24] ;  /* 0x0000000018187984 */ /* 0x000e680000000800 */
[----:B------:R-:W-:Y:S04]  /*08d0*/  LDS R26, [R5+0x8] ;  /* 0x00000800051a7984 */ /* 0x000fe80000000800 */
[----:B------:R-:W2:Y:S04]  /*08e0*/  LDS R28, [R28] ;  /* 0x000000001c1c7984 */ /* 0x000ea80000000800 */
[----:B------:R-:W-:Y:S04]  /*08f0*/  LDS R21, [R5+0xc] ;  /* 0x00000c0005157984 */ /* 0x000fe80000000800 */
[----:B------:R-:W3:Y:S01]  /*0900*/  LDS R23, [R23] ;  /* 0x0000000017177984 */ /* 0x000ee20000000800 */
[----:B0-----:R-:W-:-:S04]  /*0910*/  FFMA R7, R7, R19, R18 ;  /* 0x0000001307077223 */ /* 0x001fc80000000012 */
[----:B-1----:R-:W-:-:S04]  /*0920*/  FFMA R7, R22, R24, R7 ;  /* 0x0000001816077223 */ /* 0x002fc80000000007 */
[----:B--2---:R-:W-:-:S04]  /*0930*/  FFMA R7, R26, R28, R7 ;  /* 0x0000001c1a077223 */ /* 0x004fc80000000007 */
[----:B---3--:R-:W-:-:S07]  /*0940*/  FFMA R18, R21, R23, R7 ;  /* 0x0000001715127223 */ /* 0x008fce0000000007 */
.L_x_4:
[----:B------:R-:W-:Y:S05]  /*0950*/  @!P2 BRA `(.L_x_1) ;  /* 0x00000000005ca947 */ /* 0x000fea0003800000 */
[----:B------:R-:W-:Y:S02]  /*0960*/  ISETP.NE.AND P1, PT, R14, 0x1, PT ;  /* 0x000000010e00780c */ /* 0x000fe40003f25270 */
[----:B------:R-:W-:-:S11]  /*0970*/  LOP3.LUT P2, RZ, R3, 0x1, RZ, 0xc0, !PT ;  /* 0x0000000103ff7812 */ /* 0x000fd6000784c0ff */
[----:B------:R-:W-:Y:S05]  /*0980*/  @!P1 BRA `(.L_x_5) ;  /* 0x0000000000309947 */ /* 0x000fea0003800000 */
[C---:B------:R-:W-:Y:S02]  /*0990*/  IMAD R7, R4.reuse, R3, R8 ;  /* 0x0000000304077224 */ /* 0x040fe400078e0208 */
[----:B------:R-:W-:Y:S02]  /*09a0*/  IMAD.IADD R5, R13, 0x1, R4 ;  /* 0x000000010d057824 */ /* 0x000fe400078e0204 */
[----:B------:R-:W-:Y:S01]  /*09b0*/  VIADD R4, R4, 0x2 ;  /* 0x0000000204047836 */ /* 0x000fe20000000000 */
[----:B------:R-:W-:Y:S02]  /*09c0*/  LEA R6, R7, R16, 0x2 ;  /* 0x0000001007067211 */ /* 0x000fe400078e10ff */
[----:B------:R-:W-:Y:S02]  /*09d0*/  LEA R5, R5, UR5, 0x2 ;  /* 0x0000000505057c11 */ /* 0x000fe4000f8e10ff */
[----:B------:R-:W-:Y:S01]  /*09e0*/  LEA R21, R3, R6, 0x2 ;  /* 0x0000000603157211 */ /* 0x000fe200078e10ff */
[----:B0-----:R-:W-:Y:S04]  /*09f0*/  LDS R19, [R6] ;  /* 0x0000000006137984 */ /* 0x001fe80000000800 */
[----:B------:R-:W0:Y:S04]  /*0a00*/  LDS R7, [R5] ;  /* 0x0000000005077984 */ /* 0x000e280000000800 */
[----:B------:R-:W-:Y:S04]  /*0a10*/  LDS R22, [R5+0x4] ;  /* 0x0000040005167984 */ /* 0x000fe80000000800 */
[----:B------:R-:W1:Y:S01]  /*0a20*/  LDS R21, [R21] ;  /* 0x0000000015157984 */ /* 0x000e620000000800 */
[----:B0-----:R-:W-:-:S04]  /*0a30*/  FFMA R7, R7, R19, R18 ;  /* 0x0000001307077223 */ /* 0x001fc80000000012 */
[----:B-1----:R-:W-:-:S07]  /*0a40*/  FFMA R18, R22, R21, R7 ;  /* 0x0000001516127223 */ /* 0x002fce0000000007 */
.L_x_5:
[----:B------:R-:W-:Y:S05]  /*0a50*/  @!P2 BRA `(.L_x_1) ;  /* 0x00000000001ca947 */ /* 0x000fea0003800000 */
[----:B------:R-:W-:Y:S01]  /*0a60*/  IMAD R5, R4, R3, R8 ;  /* 0x0000000304057224 */ /* 0x000fe200078e0208 */
[----:B------:R-:W-:-:S04]  /*0a70*/  IADD3 R3, PT, PT, R13, R4, RZ ;  /* 0x000000040d037210 */ /* 0x000fc80007ffe0ff */
[----:B------:R-:W-:Y:S02]  /*0a80*/  LEA R3, R3, UR5, 0x2 ;  /* 0x0000000503037c11 */ /* 0x000fe4000f8e10ff */
[----:B------:R-:W-:-:S04]  /*0a90*/  LEA R5, R5, R16, 0x2 ;  /* 0x0000001005057211 */ /* 0x000fc800078e10ff */
[----:B------:R-:W-:Y:S04]  /*0aa0*/  LDS R3, [R3] ;  /* 0x0000000003037984 */ /* 0x000fe80000000800 */
[----:B------:R-:W1:Y:S02]  /*0ab0*/  LDS R5, [R5] ;  /* 0x0000000005057984 */ /* 0x000e640000000800 */
[----:B-1----:R-:W-:-:S07]  /*0ac0*/  FFMA R18, R3, R5, R18 ;  /* 0x0000000503127223 */ /* 0x002fce0000000012 */
.L_x_1:
[----:B------:R-:W-:Y:S06]  /*0ad0*/  BAR.SYNC.DEFER_BLOCKING 0x0 ;  /* 0x0000000000007b1d */ /* 0x000fec0000010000 */
[----:B------:R-:W-:Y:S05]  /*0ae0*/  @P0 BRA `(.L_x_6) ;  /* 0xfffffff800140947 */ /* 0x000fea000383ffff */
.L_x_0:
[----:B------:R-:W-:-:S04]  /*0af0*/  VIMNMX R3, PT, PT, R11, R10, !PT ;  /* 0x0000000a0b037248 */ /* 0x000fc80007fe0100 */
[----:B------:R-:W-:-:S13]  /*0b00*/  ISETP.GE.AND P0, PT, R3, R2, PT ;  /* 0x000000020300720c */ /* 0x000fda0003f06270 */
[----:B------:R-:W-:Y:S05]  /*0b10*/  @P0 EXIT ;  /* 0x000000000000094d */ /* 0x000fea0003800000 */
[----:B------:R-:W1:Y:S01]  /*0b20*/  LDC.64 R4, c[0x0][0x390] ;  /* 0x0000e400ff047b82 */ /* 0x000e620000000a00 */
[----:B------:R-:W-:-:S04]  /*0b30*/  IMAD R3, R11, R2, R10 ;  /* 0x000000020b037224 */ /* 0x000fc800078e020a */
[----:B-1----:R-:W-:-:S05]  /*0b40*/  IMAD.WIDE R2, R3, 0x4, R4 ;  /* 0x0000000403027825 */ /* 0x002fca00078e0204 */
[----:B------:R-:W-:Y:S01]  /*0b50*/  STG.E desc[UR6][R2.64], R18 ;  /* 0x0000001202007986 */ /* 0x000fe2000c101906 */
[----:B------:R-:W-:Y:S05]  /*0b60*/  EXIT ;  /* 0x000000000000794d */ /* 0x000fea0003800000 */
.L_x_7:
[----:B------:R-:W-:-:S00]  /*0b70*/  BRA `(.L_x_7) ;  /* 0xfffffffc00fc7947 */ /* 0x000fc0000383ffff */
[----:B------:R-:W-:-:S00]  /*0b80*/  NOP ;  /* 0x0000000000007918 */ /* 0x000fc00000000000 */
[----:B------:R-:W-:-:S00]  /*0b90*/  NOP ;  /* 0x0000000000007918 */ /* 0x000fc00000000000 */
[----:B------:R-:W-:-:S00]  /*0ba0*/  NOP ;  /* 0x0000000000007918 */ /* 0x000fc00000000000 */
[----:B------:R-:W-:-:S00]  /*0bb0*/  NOP ;  /* 0x0000000000007918 */ /* 0x000fc00000000000 */
[----:B------:R-:W-:-:S00]  /*0bc0*/  NOP ;  /* 0x0000000000007918 */ /* 0x000fc00000000000 */
[----:B------:R-:W-:-:S00]  /*0bd0*/  NOP ;  /* 0x0000000000007918 */ /* 0x000fc00000000000 */
[----:B------:R-:W-:-:S00]  /*0be0*/  NOP ;  /* 0x0000000000007918 */ /* 0x000fc00000000000 */
[----:B------:R-:W-:-:S00]  /*0bf0*/  NOP ;  /* 0x0000000000007918 */ /* 0x000fc00000000000 */
.L_x_8:


//--------------------- .nv.shared._Z22matrixMultiTiledKernelPfS_S_ii --------------------------
	.section	.nv.shared._Z22matrixMultiTiledKernelPfS_S_ii,"aw",@nobits
	.sectionflags	@""
	.align	16
	.zero		1024


//--------------------- .nv.shared.reserved.0     --------------------------
	.section	.nv.shared.reserved.0,"aw",@nobits
	.weak		__nv_reservedSMEM_offset_0_alias
	.size		__nv_reservedSMEM_offset_0_alias, 0, 64
	.other		__nv_reservedSMEM_offset_0_alias,@"STO_CUDA_RESERVED_SHARED STV_DEFAULT"
__nv_reservedSMEM_offset_0_alias:
	.zero		0
	.zero		64


//--------------------- .nv.constant0._Z22matrixMultiTiledKernelPfS_S_ii --------------------------
	.section	.nv.constant0._Z22matrixMultiTiledKernelPfS_S_ii,"a",@progbits
	.sectionflags	@""
	.align	4
.nv.constant0._Z22matrixMultiTiledKernelPfS_S_ii:
	.zero		928


//--------------------- SYMBOLS --------------------------

	.type		.nv.reservedSmem.offset0,@object
	.size		.nv.reservedSmem.offset0,0x4
	.type		.nv.reservedSmem.cap,@object
	.size		.nv.reservedSmem.cap,0x4
